	.headerflags	@"EF_CUDA_TEXMODE_UNIFIED EF_CUDA_64BIT_ADDRESS EF_CUDA_SM89 EF_CUDA_VIRTUAL_SM(EF_CUDA_SM89)"
	.elftype	@"ET_EXEC"


//--------------------- .nv.info                  --------------------------
	.section	.nv.info,"",@"SHT_CUDA_INFO"
	.align	4


	//----- nvinfo : EIATTR_REGCOUNT
	.align		4
        /*0000*/ 	.byte	0x04, 0x2f
        /*0002*/ 	.short	(.L_2 - .L_1)
	.align		4
.L_1:
        /*0004*/ 	.word	index@(triton__0d1d2d3de)
        /*0008*/ 	.word	0x00000014


	//----- nvinfo : EIATTR_MAX_STACK_SIZE
	.align		4
.L_2:
        /*000c*/ 	.byte	0x04, 0x23
        /*000e*/ 	.short	(.L_4 - .L_3)
	.align		4
.L_3:
        /*0010*/ 	.word	index@(triton__0d1d2d3de)
        /*0014*/ 	.word	0x00000000


	//----- nvinfo : EIATTR_MIN_STACK_SIZE
	.align		4
.L_4:
        /*0018*/ 	.byte	0x04, 0x12
        /*001a*/ 	.short	(.L_6 - .L_5)
	.align		4
.L_5:
        /*001c*/ 	.word	index@(triton__0d1d2d3de)
        /*0020*/ 	.word	0x00000000


	//----- nvinfo : EIATTR_FRAME_SIZE
	.align		4
.L_6:
        /*0024*/ 	.byte	0x04, 0x11
        /*0026*/ 	.short	(.L_8 - .L_7)
	.align		4
.L_7:
        /*0028*/ 	.word	index@(triton__0d1d2d3de)
        /*002c*/ 	.word	0x00000000
.L_8:


//--------------------- .nv.info.triton__0d1d2d3de --------------------------
	.section	.nv.info.triton__0d1d2d3de,"",@"SHT_CUDA_INFO"
	.align	4


	//----- nvinfo : EIATTR_CUDA_API_VERSION
	.align		4
        /*0000*/ 	.byte	0x04, 0x37
        /*0002*/ 	.short	(.L_10 - .L_9)
.L_9:
        /*0004*/ 	.word	0x0000007b


	//----- nvinfo : EIATTR_PARAM_CBANK
	.align		4
.L_10:
        /*0008*/ 	.byte	0x04, 0x0a
        /*000a*/ 	.short	(.L_12 - .L_11)
	.align		4
.L_11:
        /*000c*/ 	.word	index@(.nv.constant0.triton__0d1d2d3de)
        /*0010*/ 	.short	0x0160
        /*0012*/ 	.short	0x001c


	//----- nvinfo : EIATTR_CBANK_PARAM_SIZE
	.align		4
.L_12:
        /*0014*/ 	.byte	0x03, 0x19
        /*0016*/ 	.short	0x001c


	//----- nvinfo : EIATTR_KPARAM_INFO
	.align		4
        /*0018*/ 	.byte	0x04, 0x17
        /*001a*/ 	.short	(.L_14 - .L_13)
.L_13:
        /*001c*/ 	.word	0x00000000
        /*0020*/ 	.short	0x0003
        /*0022*/ 	.short	0x0018
        /*0024*/ 	.byte	0x00, 0xf0, 0x11, 0x00


	//----- nvinfo : EIATTR_KPARAM_INFO
	.align		4
.L_14:
        /*0028*/ 	.byte	0x04, 0x17
        /*002a*/ 	.short	(.L_16 - .L_15)
.L_15:
        /*002c*/ 	.word	0x00000000
        /*0030*/ 	.short	0x0002
        /*0032*/ 	.short	0x0010
        /*0034*/ 	.byte	0x00, 0xf0, 0x21, 0x00


	//----- nvinfo : EIATTR_KPARAM_INFO
	.align		4
.L_16:
        /*0038*/ 	.byte	0x04, 0x17
        /*003a*/ 	.short	(.L_18 - .L_17)
.L_17:
        /*003c*/ 	.word	0x00000000
        /*0040*/ 	.short	0x0001
        /*0042*/ 	.short	0x0008
        /*0044*/ 	.byte	0x00, 0xf0, 0x21, 0x00


	//----- nvinfo : EIATTR_KPARAM_INFO
	.align		4
.L_18:
        /*0048*/ 	.byte	0x04, 0x17
        /*004a*/ 	.short	(.L_20 - .L_19)
.L_19:
        /*004c*/ 	.word	0x00000000
        /*0050*/ 	.short	0x0000
        /*0052*/ 	.short	0x0000
        /*0054*/ 	.byte	0x00, 0xf0, 0x21, 0x00


	//----- nvinfo : EIATTR_MAXREG_COUNT
	.align		4
.L_20:
        /*0058*/ 	.byte	0x03, 0x1b
        /*005a*/ 	.short	0x00ff


	//----- nvinfo : EIATTR_EXIT_INSTR_OFFSETS
	.align		4
        /*005c*/ 	.byte	0x04, 0x1c
        /*005e*/ 	.short	(.L_22 - .L_21)


	//   ....[0]....
.L_21:
        /*0060*/ 	.word	0x00000420


	//   ....[1]....
        /*0064*/ 	.word	0x00000450


	//----- nvinfo : EIATTR_MAX_THREADS
	.align		4
.L_22:
        /*0068*/ 	.byte	0x04, 0x05
        /*006a*/ 	.short	(.L_24 - .L_23)
.L_23:
        /*006c*/ 	.word	0x00000080
        /*0070*/ 	.word	0x00000001
        /*0074*/ 	.word	0x00000001
.L_24:


//--------------------- .nv.rel.action            --------------------------
	.section	.nv.rel.action,"",@"SHT_CUDA_RELOCINFO"
	.align	8
	.sectionentsize	8
        /*0000*/ 	.byte	0x73, 0x00, 0x00, 0x00, 0x00, 0x00, 0x00, 0x00, 0x00, 0x00, 0x00, 0x11, 0x25, 0x00, 0x05, 0x36


//--------------------- .nv.constant0.triton__0d1d2d3de --------------------------
	.section	.nv.constant0.triton__0d1d2d3de,"a",@progbits
	.align	4
.nv.constant0.triton__0d1d2d3de:
	.zero		380


//--------------------- .text.triton__0d1d2d3de   --------------------------
	.section	.text.triton__0d1d2d3de,"ax",@progbits
	.sectioninfo	@"SHI_REGISTERS=20"
	.align	128
        .global         triton__0d1d2d3de
        .type           triton__0d1d2d3de,@function
        .size           triton__0d1d2d3de,(.L_x_1 - triton__0d1d2d3de)
        .other          triton__0d1d2d3de,@"STO_CUDA_ENTRY STV_DEFAULT"
triton__0d1d2d3de:
.text.triton__0d1d2d3de:
[----:B------:R-:W-:-:S02]  /*0000*/  MOV R1, c[0x0][0x28] ;  /* 0x00000a0000017a02 */ /* 0x000fc40000000f00 */
[----:B------:R-:W0:Y:S01]  /*0010*/  S2R R0, SR_TID.X ;  /* 0x0000000000007919 */ /* 0x000e220000002100 */
[----:B------:R-:W-:Y:S01]  /*0020*/  IMAD.MOV.U32 R3, RZ, RZ, 0x2 ;  /* 0x00000002ff037424 */ /* 0x000fe200078e00ff */
[----:B------:R-:W-:Y:S01]  /*0030*/  PRMT R11, RZ, 0x7610, R11 ;  /* 0x00007610ff0b7816 */ /* 0x000fe2000000000b */
[----:B------:R-:W-:Y:S01]  /*0040*/  ULDC.64 UR4, c[0x0][0x118] ;  /* 0x0000460000047ab9 */ /* 0x000fe20000000a00 */
[----:B------:R-:W1:Y:S01]  /*0050*/  S2R R5, SR_CTAID.X ;  /* 0x0000000000057919 */ /* 0x000e620000002500 */
[----:B0-----:R-:W-:-:S04]  /*0060*/  LOP3.LUT R0, R0, 0x7f, RZ, 0xc0, !PT ;  /* 0x0000007f00007812 */ /* 0x001fc800078ec0ff */
[----:B-1----:R-:W-:-:S04]  /*0070*/  LEA R0, R5, R0, 0x7 ;  /* 0x0000000005007211 */ /* 0x002fc800078e38ff */
[C---:B------:R-:W-:Y:S01]  /*0080*/  ISETP.GE.AND P0, PT, R0.reuse, 0x80, PT ;  /* 0x000000800000780c */ /* 0x040fe20003f06270 */
[----:B------:R-:W-:-:S12]  /*0090*/  IMAD.WIDE R2, R0, R3, c[0x0][0x160] ;  /* 0x0000580000027625 */ /* 0x000fd800078e0203 */
[----:B------:R-:W2:Y:S01]  /*00a0*/  @!P0 LDG.E.U16 R11, [R2.64] ;  /* 0x00000004020b8981 */ /* 0x000ea2000c1e1500 */
[----:B------:R-:W-:Y:S02]  /*00b0*/  SHF.R.S32.HI R5, RZ, 0x18, R5 ;  /* 0x00000018ff057819 */ /* 0x000fe40000011405 */
[----:B------:R-:W-:Y:S02]  /*00c0*/  MOV R9, 0x4 ;  /* 0x0000000400097802 */ /* 0x000fe40000000f00 */
[----:B------:R-:W-:-:S04]  /*00d0*/  SGXT R5, R5, 0x1 ;  /* 0x000000010505781a */ /* 0x000fc80000000200 */
[----:B------:R-:W-:-:S04]  /*00e0*/  LEA.HI R5, R5, R0, RZ, 0x2 ;  /* 0x0000000005057211 */ /* 0x000fc800078f10ff */
[----:B------:R-:W-:Y:S02]  /*00f0*/  SHF.R.S32.HI R10, RZ, 0x2, R5 ;  /* 0x00000002ff0a7819 */ /* 0x000fe40000011405 */
[----:B------:R-:W-:-:S03]  /*0100*/  CS2R R4, SRZ ;  /* 0x0000000000047805 */ /* 0x000fc6000001ff00 */
[----:B------:R-:W-:-:S05]  /*0110*/  IMAD.WIDE R6, R10, R9, c[0x0][0x168] ;  /* 0x00005a000a067625 */ /* 0x000fca00078e0209 */
[----:B------:R0:W3:Y:S01]  /*0120*/  @!P0 LDG.E.EL R5, [R6.64] ;  /* 0x0000000406058981 */ /* 0x0000e2000c2e1900 */
[----:B------:R-:W-:-:S05]  /*0130*/  IMAD.WIDE R8, R10, R9, c[0x0][0x170] ;  /* 0x00005c000a087625 */ /* 0x000fca00078e0209 */
[----:B------:R1:W4:Y:S01]  /*0140*/  @!P0 LDG.E.EL R4, [R8.64] ;  /* 0x0000000408048981 */ /* 0x000322000c2e1900 */
[----:B------:R-:W-:-:S04]  /*0150*/  SHF.R.S32.HI R13, RZ, 0x1f, R0 ;  /* 0x0000001fff0d7819 */ /* 0x000fc80000011400 */
[----:B------:R-:W-:-:S04]  /*0160*/  LEA.HI R13, R13, R0, RZ, 0x2 ;  /* 0x000000000d0d7211 */ /* 0x000fc800078f10ff */
[----:B------:R-:W-:Y:S02]  /*0170*/  LOP3.LUT R13, R13, 0xfffffffc, RZ, 0xc0, !PT ;  /* 0xfffffffc0d0d7812 */ /* 0x000fe400078ec0ff */
[----:B-1----:R-:W-:-:S04]  /*0180*/  LEA.HI R9, R10, R10, RZ, 0x2 ;  /* 0x0000000a0a097211 */ /* 0x002fc800078f10ff */
[----:B------:R-:W-:-:S04]  /*0190*/  LOP3.LUT R9, R9, 0xfffffffc, RZ, 0xc0, !PT ;  /* 0xfffffffc09097812 */ /* 0x000fc800078ec0ff */
[----:B------:R-:W-:Y:S01]  /*01a0*/  IADD3 R9, R10, -R9, RZ ;  /* 0x800000090a097210 */ /* 0x000fe20007ffe0ff */
[----:B--2---:R-:W-:-:S04]  /*01b0*/  IMAD.U32 R11, R11, 0x10000, RZ ;  /* 0x000100000b0b7824 */ /* 0x004fc800078e00ff */
[----:B------:R-:W-:-:S04]  /*01c0*/  FMUL R11, R11, 0.0625 ;  /* 0x3d8000000b0b7820 */ /* 0x000fc80000400000 */
[----:B------:R-:W-:-:S04]  /*01d0*/  FMUL R17, R11, 0.019999999552965164185 ;  /* 0x3ca3d70a0b117820 */ /* 0x000fc80000400000 */
[----:B------:R-:W-:-:S05]  /*01e0*/  FADD.FTZ R14, |R17|, -RZ ;  /* 0x800000ff110e7221 */ /* 0x000fca0000010200 */
[----:B------:R-:W-:Y:S02]  /*01f0*/  FSETP.GE.AND P2, PT, R14, 0.60000002384185791016, PT ;  /* 0x3f19999a0e00780b */ /* 0x000fe40003f46000 */
[----:B----4-:R-:W-:-:S11]  /*0200*/  FSETP.GEU.AND P3, PT, |R4|, 1.175494350822287508e-38, PT ;  /* 0x008000000400780b */ /* 0x010fd60003f6e200 */
[C---:B------:R-:W-:Y:S01]  /*0210*/  @P2 FMUL R11, R14.reuse, 2.8853900432586669922 ;  /* 0x4038aa3b0e0b2820 */ /* 0x040fe20000400000 */
[----:B0-----:R-:W-:Y:S01]  /*0220*/  @!P2 IMAD.MOV.U32 R6, RZ, RZ, 0x3c80f082 ;  /* 0x3c80f082ff06a424 */ /* 0x001fe200078e00ff */
[----:B------:R-:W-:Y:S01]  /*0230*/  @!P2 FMUL R7, R17, R17 ;  /* 0x000000111107a220 */ /* 0x000fe20000400000 */
[----:B------:R-:W-:Y:S02]  /*0240*/  @P2 MOV R15, 0x3f800000 ;  /* 0x3f800000000f2802 */ /* 0x000fe40000000f00 */
[----:B------:R-:W-:Y:S01]  /*0250*/  @P2 FSETP.GE.AND P1, PT, R14, 9.010913848876953125, PT ;  /* 0x41102cb40e00280b */ /* 0x000fe20003f26000 */
[----:B------:R-:W0:Y:S01]  /*0260*/  @P2 MUFU.EX2 R11, R11 ;  /* 0x0000000b000b2308 */ /* 0x000e220000000800 */
[----:B------:R-:W-:-:S04]  /*0270*/  @!P2 FFMA.FTZ R6, R7, R6, -0.052303962409496307373 ;  /* 0xbd563cae0706a423 */ /* 0x000fc80000010006 */
[----:B------:R-:W-:Y:S01]  /*0280*/  @!P2 FFMA.FTZ R6, R7, R6, 0.1331529766321182251 ;  /* 0x3e0859410706a423 */ /* 0x000fe20000010006 */
[----:B0-----:R-:W-:-:S06]  /*0290*/  @P2 FADD R12, R11, 1 ;  /* 0x3f8000000b0c2421 */ /* 0x001fcc0000000000 */
[----:B------:R-:W0:Y:S02]  /*02a0*/  @P2 MUFU.RCP R12, R12 ;  /* 0x0000000c000c2308 */ /* 0x000e240000001000 */
[----:B0-----:R-:W-:Y:S01]  /*02b0*/  @P2 FFMA.FTZ R8, R12, -2, R15 ;  /* 0xc00000000c082823 */ /* 0x001fe2000001000f */
[----:B------:R-:W-:Y:S01]  /*02c0*/  IADD3 R12, R0, -R13, RZ ;  /* 0x8000000d000c7210 */ /* 0x000fe20007ffe0ff */
[----:B------:R-:W-:-:S03]  /*02d0*/  @!P2 FFMA.FTZ R0, R7, R6, -0.33332768082618713379 ;  /* 0xbeaaa9ed0700a423 */ /* 0x000fc60000010006 */
[----:B------:R-:W-:Y:S01]  /*02e0*/  @P2 FSEL R8, R8, 1, !P1 ;  /* 0x3f80000008082808 */ /* 0x000fe20004800000 */
[----:B------:R-:W-:Y:S01]  /*02f0*/  @!P2 FFMA.FTZ R0, R7, R0, RZ ;  /* 0x000000000700a223 */ /* 0x000fe200000100ff */
[----:B------:R-:W-:Y:S02]  /*0300*/  ISETP.GT.AND P1, PT, R12, R9, PT ;  /* 0x000000090c00720c */ /* 0x000fe40003f24270 */
[--C-:B------:R-:W-:Y:S01]  /*0310*/  @P2 LOP3.LUT R6, R8, 0x80000000, R17.reuse, 0xf8, !PT ;  /* 0x8000000008062812 */ /* 0x100fe200078ef811 */
[----:B------:R-:W-:Y:S01]  /*0320*/  @!P2 FFMA.FTZ R6, R17, R0, R17 ;  /* 0x000000001106a223 */ /* 0x000fe20000010011 */
[----:B------:R-:W-:Y:S02]  /*0330*/  FSEL R7, RZ, -3.38953138925153547590e+38, !P1 ;  /* 0xff7f0000ff077808 */ /* 0x000fe40004800000 */
[----:B------:R-:W-:-:S03]  /*0340*/  FSETP.GT.AND P1, PT, |R4|, 8.50705917302346158658e+37, PT ;  /* 0x7e8000000400780b */ /* 0x000fc60003f24200 */
[----:B------:R-:W-:-:S04]  /*0350*/  FFMA R6, R6, 50, R7 ;  /* 0x4248000006067823 */ /* 0x000fc80000000007 */
[----:B---3--:R-:W-:-:S04]  /*0360*/  FADD R5, R6, -R5 ;  /* 0x8000000506057221 */ /* 0x008fc80000000000 */
[----:B------:R-:W-:Y:S02]  /*0370*/  FMUL R5, R5, 1.4426950216293334961 ;  /* 0x3fb8aa3b05057820 */ /* 0x000fe40000400000 */
[----:B------:R-:W-:-:S03]  /*0380*/  @P1 FMUL R4, R4, 0.25 ;  /* 0x3e80000004041820 */ /* 0x000fc60000400000 */
[----:B------:R-:W-:Y:S01]  /*0390*/  FSETP.GEU.AND P2, PT, R5, -126, PT ;  /* 0xc2fc00000500780b */ /* 0x000fe20003f4e000 */
[----:B------:R-:W-:-:S04]  /*03a0*/  @!P3 FMUL R4, R4, 16777216 ;  /* 0x4b8000000404b820 */ /* 0x000fc80000400000 */
[----:B------:R-:W-:Y:S08]  /*03b0*/  MUFU.RCP R7, R4 ;  /* 0x0000000400077308 */ /* 0x000ff00000001000 */
[----:B------:R-:W-:-:S04]  /*03c0*/  @!P2 FMUL R5, R5, 0.5 ;  /* 0x3f0000000505a820 */ /* 0x000fc80000400000 */
[----:B------:R-:W0:Y:S02]  /*03d0*/  MUFU.EX2 R0, R5 ;  /* 0x0000000500007308 */ /* 0x000e240000000800 */
[----:B0-----:R-:W-:-:S04]  /*03e0*/  @!P2 FMUL R0, R0, R0 ;  /* 0x000000000000a220 */ /* 0x001fc80000400000 */
[----:B------:R-:W-:-:S04]  /*03f0*/  @P1 FMUL R0, R0, 0.25 ;  /* 0x3e80000000001820 */ /* 0x000fc80000400000 */
[----:B------:R-:W-:-:S04]  /*0400*/  @!P3 FMUL R0, R0, 16777216 ;  /* 0x4b8000000000b820 */ /* 0x000fc80000400000 */
[----:B------:R-:W-:Y:S01]  /*0410*/  FMUL R7, R7, R0 ;  /* 0x0000000007077220 */ /* 0x000fe20000400000 */
[----:B------:R-:W-:Y:S06]  /*0420*/  @P0 EXIT ;  /* 0x000000000000094d */ /* 0x000fec0003800000 */
[----:B------:R-:W-:-:S05]  /*0430*/  F2FP.BF16.F32.PACK_AB R7, RZ, R7 ;  /* 0x00000007ff07723e */ /* 0x000fca00000010ff */
[----:B------:R-:W-:Y:S01]  /*0440*/  STG.E.U16 [R2.64], R7 ;  /* 0x0000000702007986 */ /* 0x000fe2000c101504 */
[----:B------:R-:W-:Y:S05]  /*0450*/  EXIT ;  /* 0x000000000000794d */ /* 0x000fea0003800000 */
.L_x_0:
[----:B------:R-:W-:-:S00]  /*0460*/  BRA `(.L_x_0) ;  /* 0xfffffff000007947 */ /* 0x000fc0000383ffff */
[----:B------:R-:W-:-:S00]  /*0470*/  NOP ;  /* 0x0000000000007918 */ /* 0x000fc00000000000 */
        /* <DEDUP_REMOVED lines=8> */
.L_x_1:


//--------------------- .nv.global.init           --------------------------
	.section	.nv.global.init,"aw",@progbits
.nv.global.init:
	.type		_$_str,@object
	.size		_$_str,(.L_0 - _$_str)
_$_str:
        /*0000*/ 	.byte	0x5f, 0x5f, 0x43, 0x55, 0x44, 0x41, 0x5f, 0x46, 0x54, 0x5a, 0x00
.L_0:
